//
// Generated by NVIDIA NVVM Compiler
//
// Compiler Build ID: CL-36424714
// Cuda compilation tools, release 13.0, V13.0.88
// Based on NVVM 20.0.0
//

.version 9.0
.target sm_100
.address_size 64

	// .globl	_Z26colorToGreyscaleConversionPhS_ii

.visible .entry _Z26colorToGreyscaleConversionPhS_ii(
	.param .u64 .ptr .align 1 _Z26colorToGreyscaleConversionPhS_ii_param_0,
	.param .u64 .ptr .align 1 _Z26colorToGreyscaleConversionPhS_ii_param_1,
	.param .u32 _Z26colorToGreyscaleConversionPhS_ii_param_2,
	.param .u32 _Z26colorToGreyscaleConversionPhS_ii_param_3
)
{
	.reg .pred 	%p<4>;
	.reg .b16 	%rs<4>;
	.reg .b32 	%r<16>;
	.reg .b32 	%f<7>;
	.reg .b64 	%rd<9>;

	ld.param.u64 	%rd1, [_Z26colorToGreyscaleConversionPhS_ii_param_0];
	ld.param.u64 	%rd2, [_Z26colorToGreyscaleConversionPhS_ii_param_1];
	ld.param.u32 	%r3, [_Z26colorToGreyscaleConversionPhS_ii_param_2];
	ld.param.u32 	%r4, [_Z26colorToGreyscaleConversionPhS_ii_param_3];
	mov.u32 	%r6, %tid.x;
	mov.u32 	%r7, %ctaid.x;
	mov.u32 	%r8, %ntid.x;
	mad.lo.s32 	%r1, %r7, %r8, %r6;
	mov.u32 	%r9, %tid.y;
	mov.u32 	%r10, %ctaid.y;
	mov.u32 	%r11, %ntid.y;
	mad.lo.s32 	%r12, %r10, %r11, %r9;
	setp.ge.s32 	%p1, %r1, %r3;
	setp.ge.s32 	%p2, %r12, %r4;
	or.pred  	%p3, %p1, %p2;
	@%p3 bra 	$L__BB0_2;
	cvta.to.global.u64 	%rd3, %rd2;
	cvta.to.global.u64 	%rd4, %rd1;
	mad.lo.s32 	%r13, %r3, %r12, %r1;
	mul.lo.s32 	%r14, %r13, 3;
	cvt.s64.s32 	%rd5, %r14;
	add.s64 	%rd6, %rd3, %rd5;
	ld.global.u8 	%rs1, [%rd6];
	ld.global.u8 	%rs2, [%rd6+1];
	ld.global.u8 	%rs3, [%rd6+2];
	cvt.rn.f32.u16 	%f1, %rs1;
	cvt.rn.f32.u16 	%f2, %rs2;
	mul.f32 	%f3, %f2, 0f3F35C28F;
	fma.rn.f32 	%f4, %f1, 0f3E570A3D, %f3;
	cvt.rn.f32.u16 	%f5, %rs3;
	fma.rn.f32 	%f6, %f5, 0f3D8F5C29, %f4;
	cvt.rzi.u32.f32 	%r15, %f6;
	cvt.s64.s32 	%rd7, %r13;
	add.s64 	%rd8, %rd4, %rd7;
	st.global.u8 	[%rd8], %r15;
$L__BB0_2:
	ret;

}


// ===== COMPILED SASS (sm_100) =====

	.target	sm_100

	.elftype	@"ET_EXEC"


//--------------------- .note.nv.tkinfo           --------------------------
	.section	.note.nv.tkinfo,"",@"SHT_NOTE"
	.sectionflags	@"SHF_NOTE_NV_TKINFO"
	.tkinfo
        /*0018*/ 	.word	0x00000002
        /*0030*/ 	.string	""
        /*0030*/ 	.string	"ptxas"
        /*0030*/ 	.string	"Cuda compilation tools, release 13.0, V13.0.88"
        /*0030*/ 	.string	"Build cuda_13.0.r13.0/compiler.36424714_0"
        /*0030*/ 	.string	"-arch sm_100 -m 64 "



//--------------------- .note.nv.cuinfo           --------------------------
	.section	.note.nv.cuinfo,"",@"SHT_NOTE"
	.sectionflags	@"SHF_NOTE_NV_CUINFO"
        /*0018*/ 	.short	0x0002
        /*001a*/ 	.short	0x0064
        /*001c*/ 	.short	0x0082
	.zero		2


//--------------------- .nv.info                  --------------------------
	.section	.nv.info,"",@"SHT_CUDA_INFO"
	.align	4


	//----- nvinfo : EIATTR_REGCOUNT
	.align		4
        /*0000*/ 	.byte	0x04, 0x2f
        /*0002*/ 	.short	(.L_1 - .L_0)
	.align		4
.L_0:
        /*0004*/ 	.word	index@(_Z26colorToGreyscaleConversionPhS_ii)
        /*0008*/ 	.word	0x0000000a


	//----- nvinfo : EIATTR_FRAME_SIZE
	.align		4
.L_1:
        /*000c*/ 	.byte	0x04, 0x11
        /*000e*/ 	.short	(.L_3 - .L_2)
	.align		4
.L_2:
        /*0010*/ 	.word	index@(_Z26colorToGreyscaleConversionPhS_ii)
        /*0014*/ 	.word	0x00000000


	//----- nvinfo : EIATTR_MIN_STACK_SIZE
	.align		4
.L_3:
        /*0018*/ 	.byte	0x04, 0x12
        /*001a*/ 	.short	(.L_5 - .L_4)
	.align		4
.L_4:
        /*001c*/ 	.word	index@(_Z26colorToGreyscaleConversionPhS_ii)
        /*0020*/ 	.word	0x00000000
.L_5:


//--------------------- .nv.compat                --------------------------
	.section	.nv.compat,"",@"SHT_CUDA_COMPAT_INFO"
	.align	4
        /*0000*/ 	.byte	0x02, 0x09, 0x00, 0x00, 0x02, 0x02, 0x01, 0x00, 0x02, 0x05, 0x05, 0x00, 0x03, 0x07, 0x01, 0x01
        /*0010*/ 	.byte	0x02, 0x03, 0x00, 0x00, 0x02, 0x06, 0x01, 0x00, 0x04, 0x0b, 0x08, 0x00, 0x09, 0x00, 0x00, 0x00
        /*0020*/ 	.byte	0x00, 0x00, 0x00, 0x00


//--------------------- .nv.info._Z26colorToGreyscaleConversionPhS_ii --------------------------
	.section	.nv.info._Z26colorToGreyscaleConversionPhS_ii,"",@"SHT_CUDA_INFO"
	.sectionflags	@""
	.align	4


	//----- nvinfo : EIATTR_CUDA_API_VERSION
	.align		4
        /*0000*/ 	.byte	0x04, 0x37
        /*0002*/ 	.short	(.L_7 - .L_6)
.L_6:
        /*0004*/ 	.word	0x00000082


	//----- nvinfo : EIATTR_KPARAM_INFO
	.align		4
.L_7:
        /*0008*/ 	.byte	0x04, 0x17
        /*000a*/ 	.short	(.L_9 - .L_8)
.L_8:
        /*000c*/ 	.word	0x00000000
        /*0010*/ 	.short	0x0003
        /*0012*/ 	.short	0x0014
        /*0014*/ 	.byte	0x00, 0xf0, 0x11, 0x00


	//----- nvinfo : EIATTR_KPARAM_INFO
	.align		4
.L_9:
        /*0018*/ 	.byte	0x04, 0x17
        /*001a*/ 	.short	(.L_11 - .L_10)
.L_10:
        /*001c*/ 	.word	0x00000000
        /*0020*/ 	.short	0x0002
        /*0022*/ 	.short	0x0010
        /*0024*/ 	.byte	0x00, 0xf0, 0x11, 0x00


	//----- nvinfo : EIATTR_KPARAM_INFO
	.align		4
.L_11:
        /*0028*/ 	.byte	0x04, 0x17
        /*002a*/ 	.short	(.L_13 - .L_12)
.L_12:
        /*002c*/ 	.word	0x00000000
        /*0030*/ 	.short	0x0001
        /*0032*/ 	.short	0x0008
        /*0034*/ 	.byte	0x00, 0xf5, 0x21, 0x00


	//----- nvinfo : EIATTR_KPARAM_INFO
	.align		4
.L_13:
        /*0038*/ 	.byte	0x04, 0x17
        /*003a*/ 	.short	(.L_15 - .L_14)
.L_14:
        /*003c*/ 	.word	0x00000000
        /*0040*/ 	.short	0x0000
        /*0042*/ 	.short	0x0000
        /*0044*/ 	.byte	0x00, 0xf5, 0x21, 0x00


	//----- nvinfo : EIATTR_SPARSE_MMA_MASK
	.align		4
.L_15:
        /*0048*/ 	.byte	0x03, 0x50
        /*004a*/ 	.short	0x0000


	//----- nvinfo : EIATTR_MAXREG_COUNT
	.align		4
        /*004c*/ 	.byte	0x03, 0x1b
        /*004e*/ 	.short	0x00ff


	//----- nvinfo : EIATTR_MERCURY_ISA_VERSION
	.align		4
        /*0050*/ 	.byte	0x03, 0x5f
        /*0052*/ 	.short	0x0101


	//----- nvinfo : EIATTR_VRC_CTA_INIT_COUNT
	.align		4
        /*0054*/ 	.byte	0x02, 0x4a
	.zero		1
	.zero		1


	//----- nvinfo : EIATTR_EXIT_INSTR_OFFSETS
	.align		4
        /*0058*/ 	.byte	0x04, 0x1c
        /*005a*/ 	.short	(.L_17 - .L_16)


	//   ....[0]....
.L_16:
        /*005c*/ 	.word	0x000000c0


	//   ....[1]....
        /*0060*/ 	.word	0x00000200


	//----- nvinfo : EIATTR_CBANK_PARAM_SIZE
	.align		4
.L_17:
        /*0064*/ 	.byte	0x03, 0x19
        /*0066*/ 	.short	0x0018


	//----- nvinfo : EIATTR_PARAM_CBANK
	.align		4
        /*0068*/ 	.byte	0x04, 0x0a
        /*006a*/ 	.short	(.L_19 - .L_18)
	.align		4
.L_18:
        /*006c*/ 	.word	index@(.nv.constant0._Z26colorToGreyscaleConversionPhS_ii)
        /*0070*/ 	.short	0x0380
        /*0072*/ 	.short	0x0018


	//----- nvinfo : EIATTR_SW_WAR
	.align		4
.L_19:
        /*0074*/ 	.byte	0x04, 0x36
        /*0076*/ 	.short	(.L_21 - .L_20)
.L_20:
        /*0078*/ 	.word	0x00000008
.L_21:


//--------------------- .nv.callgraph             --------------------------
	.section	.nv.callgraph,"",@"SHT_CUDA_CALLGRAPH"
	.align	4
	.sectionentsize	8
	.align		4
        /*0000*/ 	.word	0x00000000
	.align		4
        /*0004*/ 	.word	0xffffffff
	.align		4
        /*0008*/ 	.word	0x00000000
	.align		4
        /*000c*/ 	.word	0xfffffffe
	.align		4
        /*0010*/ 	.word	0x00000000
	.align		4
        /*0014*/ 	.word	0xfffffffd
	.align		4
        /*0018*/ 	.word	0x00000000
	.align		4
        /*001c*/ 	.word	0xfffffffc


//--------------------- .text._Z26colorToGreyscaleConversionPhS_ii --------------------------
	.section	.text._Z26colorToGreyscaleConversionPhS_ii,"ax",@progbits
	.align	128
        .global         _Z26colorToGreyscaleConversionPhS_ii
        .type           _Z26colorToGreyscaleConversionPhS_ii,@function
        .size           _Z26colorToGreyscaleConversionPhS_ii,(.L_x_1 - _Z26colorToGreyscaleConversionPhS_ii)
        .other          _Z26colorToGreyscaleConversionPhS_ii,@"STO_CUDA_ENTRY STV_DEFAULT"
_Z26colorToGreyscaleConversionPhS_ii:
.text._Z26colorToGreyscaleConversionPhS_ii:
[----:B------:R-:W-:Y:S01]  /*0000*/  LDC R1, c[0x0][0x37c] ;  /* 0x0000df00ff017b82 */ /* 0x000fe20000000800 */
[----:B------:R-:W0:Y:S07]  /*0010*/  S2R R3, SR_TID.Y ;  /* 0x0000000000037919 */ /* 0x000e2e0000002200 */
[----:B------:R-:W1:Y:S01]  /*0020*/  LDC R5, c[0x0][0x360] ;  /* 0x0000d800ff057b82 */ /* 0x000e620000000800 */
[----:B------:R-:W2:Y:S01]  /*0030*/  LDCU.64 UR6, c[0x0][0x390] ;  /* 0x00007200ff0677ac */ /* 0x000ea20008000a00 */
[----:B------:R-:W1:Y:S06]  /*0040*/  S2R R0, SR_TID.X ;  /* 0x0000000000007919 */ /* 0x000e6c0000002100 */
[----:B------:R-:W0:Y:S08]  /*0050*/  S2UR UR5, SR_CTAID.Y ;  /* 0x00000000000579c3 */ /* 0x000e300000002600 */
[----:B------:R-:W0:Y:S08]  /*0060*/  LDC R2, c[0x0][0x364] ;  /* 0x0000d900ff027b82 */ /* 0x000e300000000800 */
[----:B------:R-:W1:Y:S01]  /*0070*/  S2UR UR4, SR_CTAID.X ;  /* 0x00000000000479c3 */ /* 0x000e620000002500 */
[----:B0-----:R-:W-:-:S05]  /*0080*/  IMAD R3, R2, UR5, R3 ;  /* 0x0000000502037c24 */ /* 0x001fca000f8e0203 */
[----:B--2---:R-:W-:Y:S01]  /*0090*/  ISETP.GE.AND P0, PT, R3, UR7, PT ;  /* 0x0000000703007c0c */ /* 0x004fe2000bf06270 */
[----:B-1----:R-:W-:-:S05]  /*00a0*/  IMAD R0, R5, UR4, R0 ;  /* 0x0000000405007c24 */ /* 0x002fca000f8e0200 */
[----:B------:R-:W-:-:S13]  /*00b0*/  ISETP.GE.OR P0, PT, R0, UR6, P0 ;  /* 0x0000000600007c0c */ /* 0x000fda0008706670 */
[----:B------:R-:W-:Y:S05]  /*00c0*/  @P0 EXIT ;  /* 0x000000000000094d */ /* 0x000fea0003800000 */
[----:B------:R-:W0:Y:S01]  /*00d0*/  LDCU.128 UR8, c[0x0][0x380] ;  /* 0x00007000ff0877ac */ /* 0x000e220008000c00 */
[----:B------:R-:W-:Y:S01]  /*00e0*/  IMAD R0, R3, UR6, R0 ;  /* 0x0000000603007c24 */ /* 0x000fe2000f8e0200 */
[----:B------:R-:W1:Y:S03]  /*00f0*/  LDCU.64 UR4, c[0x0][0x358] ;  /* 0x00006b00ff0477ac */ /* 0x000e660008000a00 */
[----:B------:R-:W-:-:S05]  /*0100*/  IMAD R3, R0, 0x3, RZ ;  /* 0x0000000300037824 */ /* 0x000fca00078e02ff */
[----:B0-----:R-:W-:-:S04]  /*0110*/  IADD3 R2, P0, PT, R3, UR10, RZ ;  /* 0x0000000a03027c10 */ /* 0x001fc8000ff1e0ff */
[----:B------:R-:W-:-:S05]  /*0120*/  LEA.HI.X.SX32 R3, R3, UR11, 0x1, P0 ;  /* 0x0000000b03037c11 */ /* 0x000fca00080f0eff */
[----:B-1----:R-:W2:Y:S04]  /*0130*/  LDG.E.U8 R5, desc[UR4][R2.64+0x1] ;  /* 0x0000010402057981 */ /* 0x002ea8000c1e1100 */
[----:B------:R-:W3:Y:S04]  /*0140*/  LDG.E.U8 R4, desc[UR4][R2.64] ;  /* 0x0000000402047981 */ /* 0x000ee8000c1e1100 */
[----:B------:R-:W4:Y:S01]  /*0150*/  LDG.E.U8 R6, desc[UR4][R2.64+0x2] ;  /* 0x0000020402067981 */ /* 0x000f22000c1e1100 */
[----:B--2---:R-:W-:Y:S02]  /*0160*/  I2FP.F32.U32 R5, R5 ;  /* 0x0000000500057245 */ /* 0x004fe40000201000 */
[----:B---3--:R-:W-:-:S03]  /*0170*/  I2FP.F32.U32 R4, R4 ;  /* 0x0000000400047245 */ /* 0x008fc60000201000 */
[----:B------:R-:W-:Y:S01]  /*0180*/  FMUL R5, R5, 0.70999997854232788086 ;  /* 0x3f35c28f05057820 */ /* 0x000fe20000400000 */
[----:B----4-:R-:W-:-:S03]  /*0190*/  I2FP.F32.U32 R7, R6 ;  /* 0x0000000600077245 */ /* 0x010fc60000201000 */
[----:B------:R-:W-:-:S04]  /*01a0*/  FFMA R4, R4, 0.20999999344348907471, R5 ;  /* 0x3e570a3d04047823 */ /* 0x000fc80000000005 */
[----:B------:R-:W-:Y:S01]  /*01b0*/  FFMA R7, R7, 0.070000000298023223877, R4 ;  /* 0x3d8f5c2907077823 */ /* 0x000fe20000000004 */
[----:B------:R-:W-:-:S04]  /*01c0*/  IADD3 R4, P0, PT, R0, UR8, RZ ;  /* 0x0000000800047c10 */ /* 0x000fc8000ff1e0ff */
[----:B------:R-:W-:Y:S01]  /*01d0*/  LEA.HI.X.SX32 R5, R0, UR9, 0x1, P0 ;  /* 0x0000000900057c11 */ /* 0x000fe200080f0eff */
[----:B------:R-:W0:Y:S04]  /*01e0*/  F2I.U32.TRUNC.NTZ R7, R7 ;  /* 0x0000000700077305 */ /* 0x000e28000020f000 */
[----:B0-----:R-:W-:Y:S01]  /*01f0*/  STG.E.U8 desc[UR4][R4.64], R7 ;  /* 0x0000000704007986 */ /* 0x001fe2000c101104 */
[----:B------:R-:W-:Y:S05]  /*0200*/  EXIT ;  /* 0x000000000000794d */ /* 0x000fea0003800000 */
.L_x_0:
[----:B------:R-:W-:-:S00]  /*0210*/  BRA `(.L_x_0) ;  /* 0xfffffffc00fc7947 */ /* 0x000fc0000383ffff */
[----:B------:R-:W-:-:S00]  /*0220*/  NOP ;  /* 0x0000000000007918 */ /* 0x000fc00000000000 */
        /* <DEDUP_REMOVED lines=13> */
.L_x_1:


//--------------------- .nv.shared.reserved.0     --------------------------
	.section	.nv.shared.reserved.0,"aw",@nobits
	.weak		__nv_reservedSMEM_offset_0_alias
	.size		__nv_reservedSMEM_offset_0_alias, 0, 64
	.other		__nv_reservedSMEM_offset_0_alias,@"STO_CUDA_RESERVED_SHARED STV_DEFAULT"
__nv_reservedSMEM_offset_0_alias:
	.zero		0
	.zero		64


//--------------------- .nv.constant0._Z26colorToGreyscaleConversionPhS_ii --------------------------
	.section	.nv.constant0._Z26colorToGreyscaleConversionPhS_ii,"a",@progbits
	.sectionflags	@""
	.align	4
.nv.constant0._Z26colorToGreyscaleConversionPhS_ii:
	.zero		920


//--------------------- SYMBOLS --------------------------

	.type		.nv.reservedSmem.offset0,@object
	.size		.nv.reservedSmem.offset0,0x4
